	.headerflags	@"EF_CUDA_TEXMODE_UNIFIED EF_CUDA_64BIT_ADDRESS EF_CUDA_ACCELERATORS EF_CUDA_SM90 EF_CUDA_VIRTUAL_SM(EF_CUDA_SM90)"
	.elftype	@"ET_EXEC"


//--------------------- .nv.info                  --------------------------
	.section	.nv.info,"",@"SHT_CUDA_INFO"
	.align	4


	//----- nvinfo : EIATTR_REGCOUNT
	.align		4
        /*0000*/ 	.byte	0x04, 0x2f
        /*0002*/ 	.short	(.L_1 - .L_0)
	.align		4
.L_0:
        /*0004*/ 	.word	index@(triton_poi_fused__unsafe_index_add_mul_sub_39)
        /*0008*/ 	.word	0x00000019


	//----- nvinfo : EIATTR_MIN_STACK_SIZE
	.align		4
.L_1:
        /*000c*/ 	.byte	0x04, 0x12
        /*000e*/ 	.short	(.L_3 - .L_2)
	.align		4
.L_2:
        /*0010*/ 	.word	index@(triton_poi_fused__unsafe_index_add_mul_sub_39)
        /*0014*/ 	.word	0x00000000


	//----- nvinfo : EIATTR_FRAME_SIZE
	.align		4
.L_3:
        /*0018*/ 	.byte	0x04, 0x11
        /*001a*/ 	.short	(.L_5 - .L_4)
	.align		4
.L_4:
        /*001c*/ 	.word	index@(triton_poi_fused__unsafe_index_add_mul_sub_39)
        /*0020*/ 	.word	0x00000000


	//----- nvinfo : EIATTR_MIN_STACK_SIZE
	.align		4
.L_5:
        /*0024*/ 	.byte	0x04, 0x12
        /*0026*/ 	.short	(.L_7 - .L_6)
	.align		4
.L_6:
        /*0028*/ 	.word	index@(triton_poi_fused__unsafe_index_add_mul_sub_39)
        /*002c*/ 	.word	0x00000000
.L_7:


//--------------------- .nv.info.triton_poi_fused__unsafe_index_add_mul_sub_39 --------------------------
	.section	.nv.info.triton_poi_fused__unsafe_index_add_mul_sub_39,"",@"SHT_CUDA_INFO"
	.sectionflags	@""
	.align	4


	//----- nvinfo : EIATTR_CUDA_API_VERSION
	.align		4
        /*0000*/ 	.byte	0x04, 0x37
        /*0002*/ 	.short	(.L_9 - .L_8)
.L_8:
        /*0004*/ 	.word	0x0000007c


	//----- nvinfo : EIATTR_KPARAM_INFO
	.align		4
.L_9:
        /*0008*/ 	.byte	0x04, 0x17
        /*000a*/ 	.short	(.L_11 - .L_10)
.L_10:
        /*000c*/ 	.word	0x00000000
        /*0010*/ 	.short	0x0006
        /*0012*/ 	.short	0x0030
        /*0014*/ 	.byte	0x00, 0xf0, 0x11, 0x00


	//----- nvinfo : EIATTR_KPARAM_INFO
	.align		4
.L_11:
        /*0018*/ 	.byte	0x04, 0x17
        /*001a*/ 	.short	(.L_13 - .L_12)
.L_12:
        /*001c*/ 	.word	0x00000000
        /*0020*/ 	.short	0x0005
        /*0022*/ 	.short	0x0028
        /*0024*/ 	.byte	0x00, 0xf4, 0x21, 0x00


	//----- nvinfo : EIATTR_KPARAM_INFO
	.align		4
.L_13:
        /*0028*/ 	.byte	0x04, 0x17
        /*002a*/ 	.short	(.L_15 - .L_14)
.L_14:
        /*002c*/ 	.word	0x00000000
        /*0030*/ 	.short	0x0004
        /*0032*/ 	.short	0x0020
        /*0034*/ 	.byte	0x00, 0xf4, 0x21, 0x00


	//----- nvinfo : EIATTR_KPARAM_INFO
	.align		4
.L_15:
        /*0038*/ 	.byte	0x04, 0x17
        /*003a*/ 	.short	(.L_17 - .L_16)
.L_16:
        /*003c*/ 	.word	0x00000000
        /*0040*/ 	.short	0x0003
        /*0042*/ 	.short	0x0018
        /*0044*/ 	.byte	0x00, 0xf4, 0x21, 0x00


	//----- nvinfo : EIATTR_KPARAM_INFO
	.align		4
.L_17:
        /*0048*/ 	.byte	0x04, 0x17
        /*004a*/ 	.short	(.L_19 - .L_18)
.L_18:
        /*004c*/ 	.word	0x00000000
        /*0050*/ 	.short	0x0002
        /*0052*/ 	.short	0x0010
        /*0054*/ 	.byte	0x00, 0xf4, 0x21, 0x00


	//----- nvinfo : EIATTR_KPARAM_INFO
	.align		4
.L_19:
        /*0058*/ 	.byte	0x04, 0x17
        /*005a*/ 	.short	(.L_21 - .L_20)
.L_20:
        /*005c*/ 	.word	0x00000000
        /*0060*/ 	.short	0x0001
        /*0062*/ 	.short	0x0008
        /*0064*/ 	.byte	0x00, 0xf4, 0x21, 0x00


	//----- nvinfo : EIATTR_KPARAM_INFO
	.align		4
.L_21:
        /*0068*/ 	.byte	0x04, 0x17
        /*006a*/ 	.short	(.L_23 - .L_22)
.L_22:
        /*006c*/ 	.word	0x00000000
        /*0070*/ 	.short	0x0000
        /*0072*/ 	.short	0x0000
        /*0074*/ 	.byte	0x00, 0xf4, 0x21, 0x00


	//----- nvinfo : EIATTR_SPARSE_MMA_MASK
	.align		4
.L_23:
        /*0078*/ 	.byte	0x03, 0x50
        /*007a*/ 	.short	0x0000


	//----- nvinfo : EIATTR_MAXREG_COUNT
	.align		4
        /*007c*/ 	.byte	0x03, 0x1b
        /*007e*/ 	.short	0x00ff


	//----- nvinfo : EIATTR_EXIT_INSTR_OFFSETS
	.align		4
        /*0080*/ 	.byte	0x04, 0x1c
        /*0082*/ 	.short	(.L_25 - .L_24)


	//   ....[0]....
.L_24:
        /*0084*/ 	.word	0x000004e0


	//----- nvinfo : EIATTR_REQNTID
	.align		4
.L_25:
        /*0088*/ 	.byte	0x04, 0x10
        /*008a*/ 	.short	(.L_27 - .L_26)
.L_26:
        /*008c*/ 	.word	0x00000100
        /*0090*/ 	.word	0x00000001
        /*0094*/ 	.word	0x00000001


	//----- nvinfo : EIATTR_CBANK_PARAM_SIZE
	.align		4
.L_27:
        /*0098*/ 	.byte	0x03, 0x19
        /*009a*/ 	.short	0x0034


	//----- nvinfo : EIATTR_PARAM_CBANK
	.align		4
        /*009c*/ 	.byte	0x04, 0x0a
        /*009e*/ 	.short	(.L_29 - .L_28)
	.align		4
.L_28:
        /*00a0*/ 	.word	index@(.nv.constant0.triton_poi_fused__unsafe_index_add_mul_sub_39)
        /*00a4*/ 	.short	0x0210
        /*00a6*/ 	.short	0x0034


	//----- nvinfo : EIATTR_SW_WAR
	.align		4
.L_29:
        /*00a8*/ 	.byte	0x04, 0x36
        /*00aa*/ 	.short	(.L_31 - .L_30)
.L_30:
        /*00ac*/ 	.word	0x00000008
.L_31:


//--------------------- .nv.callgraph             --------------------------
	.section	.nv.callgraph,"",@"SHT_CUDA_CALLGRAPH"
	.align	4
	.sectionentsize	8
	.align		4
        /*0000*/ 	.word	0x00000000
	.align		4
        /*0004*/ 	.word	0xffffffff
	.align		4
        /*0008*/ 	.word	0x00000000
	.align		4
        /*000c*/ 	.word	0xfffffffe
	.align		4
        /*0010*/ 	.word	0x00000000
	.align		4
        /*0014*/ 	.word	0xfffffffd
	.align		4
        /*0018*/ 	.word	0x00000000
	.align		4
        /*001c*/ 	.word	0xfffffffc


//--------------------- .text.triton_poi_fused__unsafe_index_add_mul_sub_39 --------------------------
	.section	.text.triton_poi_fused__unsafe_index_add_mul_sub_39,"ax",@progbits
	.align	128
        .global         triton_poi_fused__unsafe_index_add_mul_sub_39
        .type           triton_poi_fused__unsafe_index_add_mul_sub_39,@function
        .size           triton_poi_fused__unsafe_index_add_mul_sub_39,(.L_x_1 - triton_poi_fused__unsafe_index_add_mul_sub_39)
        .other          triton_poi_fused__unsafe_index_add_mul_sub_39,@"STO_CUDA_ENTRY STV_DEFAULT"
triton_poi_fused__unsafe_index_add_mul_sub_39:
.text.triton_poi_fused__unsafe_index_add_mul_sub_39:
[----:B------:R-:W-:Y:S01]  /*0000*/  LDC R1, c[0x0][0x28] ;  /* 0x00000a00ff017b82 */ /* 0x000fe20000000800 */
[----:B------:R-:W1:Y:S07]  /*0010*/  S2R R0, SR_TID.X ;  /* 0x0000000000007919 */ /* 0x000e6e0000002100 */
[----:B------:R-:W2:Y:S01]  /*0020*/  LDC.64 R14, c[0x0][0x210] ;  /* 0x00008400ff0e7b82 */ /* 0x000ea20000000a00 */
[----:B------:R-:W-:Y:S01]  /*0030*/  ULDC.64 UR4, c[0x0][0x208] ;  /* 0x0000820000047ab9 */ /* 0x000fe20000000a00 */
[----:B------:R-:W-:Y:S01]  /*0040*/  ULDC.64 UR6, c[0x0][0x220] ;  /* 0x0000880000067ab9 */ /* 0x000fe20000000a00 */
[----:B------:R-:W3:Y:S05]  /*0050*/  S2R R3, SR_CTAID.X ;  /* 0x0000000000037919 */ /* 0x000eea0000002500 */
[----:B------:R-:W4:Y:S01]  /*0060*/  LDC.64 R8, c[0x0][0x218] ;  /* 0x00008600ff087b82 */ /* 0x000f220000000a00 */
[----:B-1----:R-:W-:-:S05]  /*0070*/  IMAD.SHL.U32 R0, R0, 0x2, RZ ;  /* 0x0000000200007824 */ /* 0x002fca00078e00ff */
[----:B------:R-:W-:-:S05]  /*0080*/  LOP3.LUT R0, R0, 0x1fe, RZ, 0xc0, !PT ;  /* 0x000001fe00007812 */ /* 0x000fca00078ec0ff */
[----:B---3--:R-:W-:-:S05]  /*0090*/  IMAD R0, R3, 0x200, R0 ;  /* 0x0000020003007824 */ /* 0x008fca00078e0200 */
[----:B------:R-:W-:-:S04]  /*00a0*/  SHF.R.S32.HI R5, RZ, 0x1f, R0 ;  /* 0x0000001fff057819 */ /* 0x000fc80000011400 */
[----:B------:R-:W-:-:S04]  /*00b0*/  LEA.HI R2, R5, R0, RZ, 0x3 ;  /* 0x0000000005027211 */ /* 0x000fc800078f18ff */
[----:B------:R-:W-:Y:S02]  /*00c0*/  SHF.R.S32.HI R4, RZ, 0x3, R2 ;  /* 0x00000003ff047819 */ /* 0x000fe40000011402 */
[----:B------:R-:W-:Y:S02]  /*00d0*/  LOP3.LUT R7, R2, 0xfffffff8, RZ, 0xc0, !PT ;  /* 0xfffffff802077812 */ /* 0x000fe400078ec0ff */
[----:B------:R-:W-:-:S04]  /*00e0*/  LEA.HI R5, R4, R4, RZ, 0x3 ;  /* 0x0000000404057211 */ /* 0x000fc800078f18ff */
[----:B------:R-:W-:-:S05]  /*00f0*/  LOP3.LUT R5, R5, 0xfffffff8, RZ, 0xc0, !PT ;  /* 0xfffffff805057812 */ /* 0x000fca00078ec0ff */
[----:B------:R-:W-:-:S04]  /*0100*/  IMAD.IADD R5, R4, 0x1, -R5 ;  /* 0x0000000104057824 */ /* 0x000fc800078e0a05 */
[----:B--2---:R-:W-:Y:S02]  /*0110*/  IMAD.WIDE R14, R5, 0x8, R14 ;  /* 0x00000008050e7825 */ /* 0x004fe400078e020e */
[----:B------:R-:W1:Y:S04]  /*0120*/  LDC.64 R4, c[0x0][0x228] ;  /* 0x00008a00ff047b82 */ /* 0x000e680000000a00 */
[----:B------:R-:W2:Y:S01]  /*0130*/  LDG.E.EL.64 R14, desc[UR4][R14.64] ;  /* 0x000000040e0e7981 */ /* 0x000ea2000c2e1b00 */
[----:B------:R-:W-:-:S04]  /*0140*/  IMAD.IADD R12, R0, 0x1, -R7 ;  /* 0x00000001000c7824 */ /* 0x000fc800078e0a07 */
[----:B----4-:R-:W-:-:S06]  /*0150*/  IMAD.WIDE R8, R12, 0x8, R8 ;  /* 0x000000080c087825 */ /* 0x010fcc00078e0208 */
[----:B------:R-:W3:Y:S01]  /*0160*/  LDG.E.EL.128 R8, desc[UR4][R8.64] ;  /* 0x0000000408087981 */ /* 0x000ee2000c2e1d00 */
[----:B-1----:R-:W-:-:S06]  /*0170*/  IMAD.WIDE R4, R12, 0x8, R4 ;  /* 0x000000080c047825 */ /* 0x002fcc00078e0204 */
[----:B------:R-:W4:Y:S01]  /*0180*/  LDG.E.EL.128 R4, desc[UR4][R4.64] ;  /* 0x0000000404047981 */ /* 0x000f22000c2e1d00 */
[----:B------:R-:W-:-:S04]  /*0190*/  SHF.R.S32.HI R3, RZ, 0x16, R3 ;  /* 0x00000016ff037819 */ /* 0x000fc80000011403 */
[----:B------:R-:W-:-:S04]  /*01a0*/  SGXT R3, R3, 0x1 ;  /* 0x000000010303781a */ /* 0x000fc80000000200 */
[----:B------:R-:W-:Y:S02]  /*01b0*/  LEA.HI R3, R3, R0, RZ, 0x6 ;  /* 0x0000000003037211 */ /* 0x000fe400078f30ff */
[----:B--2---:R-:W-:-:S04]  /*01c0*/  SHF.R.U32.HI R13, RZ, 0x1e, R15 ;  /* 0x0000001eff0d7819 */ /* 0x004fc8000001160f */
[----:B------:R-:W-:-:S04]  /*01d0*/  LOP3.LUT R13, R13, 0x2, RZ, 0xc0, !PT ;  /* 0x000000020d0d7812 */ /* 0x000fc800078ec0ff */
[----:B------:R-:W-:Y:S02]  /*01e0*/  IADD3 R16, P0, R14, R13, RZ ;  /* 0x0000000d0e107210 */ /* 0x000fe40007f1e0ff */
[----:B---3--:R-:W-:-:S03]  /*01f0*/  SHF.R.U32.HI R19, RZ, 0x1c, R9 ;  /* 0x0000001cff137819 */ /* 0x008fc60000011609 */
[----:B------:R-:W-:Y:S01]  /*0200*/  IMAD.X R13, RZ, RZ, R15, P0 ;  /* 0x000000ffff0d7224 */ /* 0x000fe200000e060f */
[----:B------:R-:W-:Y:S01]  /*0210*/  LEA R2, P0, R8, UR6, 0x2 ;  /* 0x0000000608027c11 */ /* 0x000fe2000f8010ff */
[----:B------:R-:W-:Y:S01]  /*0220*/  IMAD.SHL.U32 R14, R16, 0x8, RZ ;  /* 0x00000008100e7824 */ /* 0x000fe200078e00ff */
[----:B------:R-:W-:Y:S02]  /*0230*/  SHF.R.U32.HI R15, RZ, 0x1c, R11 ;  /* 0x0000001cff0f7819 */ /* 0x000fe4000001160b */
[----:B------:R-:W-:Y:S02]  /*0240*/  LEA R17, P1, R10, UR6, 0x2 ;  /* 0x000000060a117c11 */ /* 0x000fe4000f8210ff */
[----:B------:R-:W-:Y:S02]  /*0250*/  LEA.HI.X R18, R8, UR7, R9, 0x2, P0 ;  /* 0x0000000708127c11 */ /* 0x000fe400080f1409 */
[----:B------:R-:W-:Y:S02]  /*0260*/  SHF.L.U64.HI R13, R16, 0x3, R13 ;  /* 0x00000003100d7819 */ /* 0x000fe4000001020d */
[----:B------:R-:W-:-:S02]  /*0270*/  LOP3.LUT R15, R15, 0x8, RZ, 0xc0, !PT ;  /* 0x000000080f0f7812 */ /* 0x000fc400078ec0ff */
[----:B----4-:R-:W-:Y:S02]  /*0280*/  LEA R9, P4, R4, UR6, 0x2 ;  /* 0x0000000604097c11 */ /* 0x010fe4000f8810ff */
[----:B------:R-:W-:Y:S02]  /*0290*/  LEA.HI.X R16, R10, UR7, R11, 0x2, P1 ;  /* 0x000000070a107c11 */ /* 0x000fe400088f140b */
[--C-:B------:R-:W-:Y:S02]  /*02a0*/  SHF.R.U32.HI R11, RZ, 0x1c, R5.reuse ;  /* 0x0000001cff0b7819 */ /* 0x100fe40000011605 */
[----:B------:R-:W-:Y:S02]  /*02b0*/  LEA.HI.X R20, R4, UR7, R5, 0x2, P4 ;  /* 0x0000000704147c11 */ /* 0x000fe4000a0f1405 */
[----:B------:R-:W1:Y:S01]  /*02c0*/  LDC.64 R4, c[0x0][0x230] ;  /* 0x00008c00ff047b82 */ /* 0x000e620000000a00 */
[----:B------:R-:W-:Y:S02]  /*02d0*/  IADD3 R8, P2, P3, R14, R17, R15 ;  /* 0x000000110e087210 */ /* 0x000fe40007b5e00f */
[----:B------:R-:W-:-:S02]  /*02e0*/  LOP3.LUT R19, R19, 0x8, RZ, 0xc0, !PT ;  /* 0x0000000813137812 */ /* 0x000fc400078ec0ff */
[----:B------:R-:W-:Y:S02]  /*02f0*/  LEA R15, P4, R6, UR6, 0x2 ;  /* 0x00000006060f7c11 */ /* 0x000fe4000f8810ff */
[----:B------:R-:W-:Y:S02]  /*0300*/  SHF.R.U32.HI R10, RZ, 0x1c, R7 ;  /* 0x0000001cff0a7819 */ /* 0x000fe40000011607 */
[----:B------:R-:W-:Y:S02]  /*0310*/  LOP3.LUT R11, R11, 0x8, RZ, 0xc0, !PT ;  /* 0x000000080b0b7812 */ /* 0x000fe400078ec0ff */
[----:B------:R-:W-:Y:S02]  /*0320*/  IADD3 R2, P0, P1, R14, R2, R19 ;  /* 0x000000020e027210 */ /* 0x000fe4000791e013 */
[----:B------:R-:W-:Y:S02]  /*0330*/  LEA.HI.X R22, R6, UR7, R7, 0x2, P4 ;  /* 0x0000000706167c11 */ /* 0x000fe4000a0f1407 */
[----:B------:R-:W-:-:S02]  /*0340*/  LOP3.LUT R7, R10, 0x8, RZ, 0xc0, !PT ;  /* 0x000000080a077812 */ /* 0x000fc400078ec0ff */
[C---:B------:R-:W-:Y:S02]  /*0350*/  IADD3 R6, P4, P5, R14.reuse, R9, R11 ;  /* 0x000000090e067210 */ /* 0x040fe40007d9e00b */
[----:B------:R-:W-:Y:S02]  /*0360*/  SHF.R.S32.HI R11, RZ, 0x6, R3 ;  /* 0x00000006ff0b7819 */ /* 0x000fe40000011403 */
[----:B------:R-:W-:Y:S02]  /*0370*/  IADD3.X R3, R13, R18, RZ, P0, P1 ;  /* 0x000000120d037210 */ /* 0x000fe400007e24ff */
[----:B------:R-:W-:Y:S01]  /*0380*/  IADD3 R10, P0, P1, R14, R15, R7 ;  /* 0x0000000f0e0a7210 */ /* 0x000fe2000791e007 */
[----:B------:R-:W-:Y:S01]  /*0390*/  IMAD.SHL.U32 R15, R11, 0x4, RZ ;  /* 0x000000040b0f7824 */ /* 0x000fe200078e00ff */
[C---:B------:R-:W-:Y:S02]  /*03a0*/  IADD3.X R9, R13.reuse, R16, RZ, P2, P3 ;  /* 0x000000100d097210 */ /* 0x040fe400017e64ff */
[----:B------:R-:W-:Y:S01]  /*03b0*/  IADD3.X R7, R13, R20, RZ, P4, P5 ;  /* 0x000000140d077210 */ /* 0x000fe200027ea4ff */
[----:B------:R-:W-:Y:S01]  /*03c0*/  IMAD.WIDE R2, R15, 0x4, R2 ;  /* 0x000000040f027825 */ /* 0x000fe200078e0202 */
[----:B------:R-:W-:-:S03]  /*03d0*/  IADD3.X R11, R13, R22, RZ, P0, P1 ;  /* 0x000000160d0b7210 */ /* 0x000fc600007e24ff */
[C---:B------:R-:W-:Y:S02]  /*03e0*/  IMAD.WIDE R8, R15.reuse, 0x4, R8 ;  /* 0x000000040f087825 */ /* 0x040fe400078e0208 */
[----:B------:R-:W2:Y:S02]  /*03f0*/  LDG.E.EL R3, desc[UR4][R2.64] ;  /* 0x0000000402037981 */ /* 0x000ea4000c2e1900 */
[C---:B------:R-:W-:Y:S02]  /*0400*/  IMAD.WIDE R6, R15.reuse, 0x4, R6 ;  /* 0x000000040f067825 */ /* 0x040fe400078e0206 */
[----:B------:R-:W3:Y:S02]  /*0410*/  LDG.E.EL R8, desc[UR4][R8.64] ;  /* 0x0000000408087981 */ /* 0x000ee4000c2e1900 */
[----:B------:R-:W-:Y:S02]  /*0420*/  IMAD.WIDE R10, R15, 0x4, R10 ;  /* 0x000000040f0a7825 */ /* 0x000fe400078e020a */
[----:B------:R-:W2:Y:S02]  /*0430*/  LDG.E.EL R6, desc[UR4][R6.64] ;  /* 0x0000000406067981 */ /* 0x000ea4000c2e1900 */
[----:B-1----:R-:W-:-:S02]  /*0440*/  IMAD.WIDE R4, R12, 0x4, R4 ;  /* 0x000000040c047825 */ /* 0x002fc400078e0204 */
[----:B------:R-:W3:Y:S01]  /*0450*/  LDG.E.EL R11, desc[UR4][R10.64] ;  /* 0x000000040a0b7981 */ /* 0x000ee2000c2e1900 */
[----:B------:R-:W1:Y:S03]  /*0460*/  LDC.64 R12, c[0x0][0x238] ;  /* 0x00008e00ff0c7b82 */ /* 0x000e660000000a00 */
[----:B------:R-:W4:Y:S01]  /*0470*/  LDG.E.EL.64 R4, desc[UR4][R4.64] ;  /* 0x0000000404047981 */ /* 0x000f22000c2e1b00 */
[----:B-1----:R-:W-:-:S04]  /*0480*/  IMAD.WIDE R12, R0, 0x4, R12 ;  /* 0x00000004000c7825 */ /* 0x002fc800078e020c */
[----:B--2---:R-:W-:Y:S01]  /*0490*/  FADD R14, -R3, R6 ;  /* 0x00000006030e7221 */ /* 0x004fe20000000100 */
[----:B---3--:R-:W-:-:S03]  /*04a0*/  FADD R15, -R8, R11 ;  /* 0x0000000b080f7221 */ /* 0x008fc60000000100 */
[----:B----4-:R-:W-:Y:S01]  /*04b0*/  FFMA R14, R4, R14, R3 ;  /* 0x0000000e040e7223 */ /* 0x010fe20000000003 */
[----:B------:R-:W-:-:S05]  /*04c0*/  FFMA R15, R5, R15, R8 ;  /* 0x0000000f050f7223 */ /* 0x000fca0000000008 */
[----:B------:R-:W-:Y:S01]  /*04d0*/  STG.E.64 desc[UR4][R12.64], R14 ;  /* 0x0000000e0c007986 */ /* 0x000fe2000c101b04 */
[----:B------:R-:W-:Y:S05]  /*04e0*/  EXIT ;  /* 0x000000000000794d */ /* 0x000fea0003800000 */
.L_x_0:
[----:B------:R-:W-:-:S00]  /*04f0*/  BRA `(.L_x_0) ;  /* 0xfffffffc00fc7947 */ /* 0x000fc0000383ffff */
[----:B------:R-:W-:-:S00]  /*0500*/  NOP ;  /* 0x0000000000007918 */ /* 0x000fc00000000000 */
[----:B------:R-:W-:-:S00]  /*0510*/  NOP ;  /* 0x0000000000007918 */ /* 0x000fc00000000000 */
[----:B------:R-:W-:-:S00]  /*0520*/  NOP ;  /* 0x0000000000007918 */ /* 0x000fc00000000000 */
[----:B------:R-:W-:-:S00]  /*0530*/  NOP ;  /* 0x0000000000007918 */ /* 0x000fc00000000000 */
[----:B------:R-:W-:-:S00]  /*0540*/  NOP ;  /* 0x0000000000007918 */ /* 0x000fc00000000000 */
[----:B------:R-:W-:-:S00]  /*0550*/  NOP ;  /* 0x0000000000007918 */ /* 0x000fc00000000000 */
[----:B------:R-:W-:-:S00]  /*0560*/  NOP ;  /* 0x0000000000007918 */ /* 0x000fc00000000000 */
[----:B------:R-:W-:-:S00]  /*0570*/  NOP ;  /* 0x0000000000007918 */ /* 0x000fc00000000000 */
.L_x_1:


//--------------------- .nv.constant0.triton_poi_fused__unsafe_index_add_mul_sub_39 --------------------------
	.section	.nv.constant0.triton_poi_fused__unsafe_index_add_mul_sub_39,"a",@progbits
	.sectionflags	@""
	.align	4
.nv.constant0.triton_poi_fused__unsafe_index_add_mul_sub_39:
	.zero		580
